//
// Generated by NVIDIA NVVM Compiler
//
// Compiler Build ID: CL-36424714
// Cuda compilation tools, release 13.0, V13.0.88
// Based on NVVM 20.0.0
//

.version 9.0
.target sm_100
.address_size 64

	// .globl	_Z8compressPfiS_i

.visible .entry _Z8compressPfiS_i(
	.param .u64 .ptr .align 1 _Z8compressPfiS_i_param_0,
	.param .u32 _Z8compressPfiS_i_param_1,
	.param .u64 .ptr .align 1 _Z8compressPfiS_i_param_2,
	.param .u32 _Z8compressPfiS_i_param_3
)
{
	.reg .pred 	%p<13>;
	.reg .b32 	%r<97>;
	.reg .b32 	%f<98>;
	.reg .b64 	%rd<16>;

	ld.param.u64 	%rd5, [_Z8compressPfiS_i_param_0];
	ld.param.u32 	%r37, [_Z8compressPfiS_i_param_1];
	ld.param.u64 	%rd4, [_Z8compressPfiS_i_param_2];
	ld.param.u32 	%r38, [_Z8compressPfiS_i_param_3];
	cvta.to.global.u64 	%rd1, %rd5;
	mov.u32 	%r39, %tid.x;
	mov.u32 	%r40, %ctaid.x;
	mov.u32 	%r41, %ntid.x;
	mad.lo.s32 	%r42, %r40, %r41, %r39;
	mov.u32 	%r43, %tid.y;
	mov.u32 	%r44, %ctaid.y;
	mov.u32 	%r45, %ntid.y;
	mad.lo.s32 	%r46, %r44, %r45, %r43;
	mad.lo.s32 	%r1, %r37, %r46, %r42;
	setp.ge.s32 	%p1, %r1, %r37;
	@%p1 bra 	$L__BB0_19;
	setp.lt.s32 	%p2, %r38, 1;
	mov.f32 	%f97, 0f00000000;
	@%p2 bra 	$L__BB0_18;
	rem.s32 	%r48, %r1, %r37;
	div.s32 	%r49, %r1, %r38;
	mul.lo.s32 	%r2, %r48, %r49;
	and.b32  	%r3, %r38, 15;
	add.s32 	%r4, %r3, -1;
	and.b32  	%r5, %r38, 7;
	add.s32 	%r6, %r5, -1;
	and.b32  	%r7, %r38, 2147483632;
	and.b32  	%r8, %r38, 3;
	neg.s32 	%r9, %r7;
	add.s64 	%rd2, %rd1, 32;
	mov.b32 	%r82, 0;
	mov.u32 	%r96, %r82;
$L__BB0_3:
	setp.lt.u32 	%p3, %r38, 16;
	mul.lo.s32 	%r12, %r2, %r82;
	mov.b32 	%r91, 0;
	@%p3 bra 	$L__BB0_6;
	mov.u32 	%r84, %r12;
	mov.u32 	%r85, %r9;
$L__BB0_5:
	.pragma "nounroll";
	mul.wide.s32 	%rd6, %r84, 4;
	add.s64 	%rd7, %rd2, %rd6;
	ld.global.f32 	%f4, [%rd7+-32];
	cvt.rn.f32.s32 	%f5, %r96;
	add.f32 	%f6, %f4, %f5;
	cvt.rzi.s32.f32 	%r52, %f6;
	ld.global.f32 	%f7, [%rd7+-28];
	cvt.rn.f32.s32 	%f8, %r52;
	add.f32 	%f9, %f7, %f8;
	cvt.rzi.s32.f32 	%r53, %f9;
	ld.global.f32 	%f10, [%rd7+-24];
	cvt.rn.f32.s32 	%f11, %r53;
	add.f32 	%f12, %f10, %f11;
	cvt.rzi.s32.f32 	%r54, %f12;
	ld.global.f32 	%f13, [%rd7+-20];
	cvt.rn.f32.s32 	%f14, %r54;
	add.f32 	%f15, %f13, %f14;
	cvt.rzi.s32.f32 	%r55, %f15;
	ld.global.f32 	%f16, [%rd7+-16];
	cvt.rn.f32.s32 	%f17, %r55;
	add.f32 	%f18, %f16, %f17;
	cvt.rzi.s32.f32 	%r56, %f18;
	ld.global.f32 	%f19, [%rd7+-12];
	cvt.rn.f32.s32 	%f20, %r56;
	add.f32 	%f21, %f19, %f20;
	cvt.rzi.s32.f32 	%r57, %f21;
	ld.global.f32 	%f22, [%rd7+-8];
	cvt.rn.f32.s32 	%f23, %r57;
	add.f32 	%f24, %f22, %f23;
	cvt.rzi.s32.f32 	%r58, %f24;
	ld.global.f32 	%f25, [%rd7+-4];
	cvt.rn.f32.s32 	%f26, %r58;
	add.f32 	%f27, %f25, %f26;
	cvt.rzi.s32.f32 	%r59, %f27;
	ld.global.f32 	%f28, [%rd7];
	cvt.rn.f32.s32 	%f29, %r59;
	add.f32 	%f30, %f28, %f29;
	cvt.rzi.s32.f32 	%r60, %f30;
	ld.global.f32 	%f31, [%rd7+4];
	cvt.rn.f32.s32 	%f32, %r60;
	add.f32 	%f33, %f31, %f32;
	cvt.rzi.s32.f32 	%r61, %f33;
	ld.global.f32 	%f34, [%rd7+8];
	cvt.rn.f32.s32 	%f35, %r61;
	add.f32 	%f36, %f34, %f35;
	cvt.rzi.s32.f32 	%r62, %f36;
	ld.global.f32 	%f37, [%rd7+12];
	cvt.rn.f32.s32 	%f38, %r62;
	add.f32 	%f39, %f37, %f38;
	cvt.rzi.s32.f32 	%r63, %f39;
	ld.global.f32 	%f40, [%rd7+16];
	cvt.rn.f32.s32 	%f41, %r63;
	add.f32 	%f42, %f40, %f41;
	cvt.rzi.s32.f32 	%r64, %f42;
	ld.global.f32 	%f43, [%rd7+20];
	cvt.rn.f32.s32 	%f44, %r64;
	add.f32 	%f45, %f43, %f44;
	cvt.rzi.s32.f32 	%r65, %f45;
	ld.global.f32 	%f46, [%rd7+24];
	cvt.rn.f32.s32 	%f47, %r65;
	add.f32 	%f48, %f46, %f47;
	cvt.rzi.s32.f32 	%r66, %f48;
	ld.global.f32 	%f49, [%rd7+28];
	cvt.rn.f32.s32 	%f50, %r66;
	add.f32 	%f51, %f49, %f50;
	cvt.rzi.s32.f32 	%r96, %f51;
	add.s32 	%r85, %r85, 16;
	add.s32 	%r84, %r84, 16;
	setp.ne.s32 	%p4, %r85, 0;
	mov.u32 	%r91, %r7;
	@%p4 bra 	$L__BB0_5;
$L__BB0_6:
	setp.eq.s32 	%p5, %r3, 0;
	@%p5 bra 	$L__BB0_16;
	setp.lt.u32 	%p6, %r4, 7;
	@%p6 bra 	$L__BB0_9;
	add.s32 	%r68, %r91, %r12;
	mul.wide.s32 	%rd8, %r68, 4;
	add.s64 	%rd9, %rd1, %rd8;
	ld.global.f32 	%f52, [%rd9];
	cvt.rn.f32.s32 	%f53, %r96;
	add.f32 	%f54, %f52, %f53;
	cvt.rzi.s32.f32 	%r69, %f54;
	ld.global.f32 	%f55, [%rd9+4];
	cvt.rn.f32.s32 	%f56, %r69;
	add.f32 	%f57, %f55, %f56;
	cvt.rzi.s32.f32 	%r70, %f57;
	ld.global.f32 	%f58, [%rd9+8];
	cvt.rn.f32.s32 	%f59, %r70;
	add.f32 	%f60, %f58, %f59;
	cvt.rzi.s32.f32 	%r71, %f60;
	ld.global.f32 	%f61, [%rd9+12];
	cvt.rn.f32.s32 	%f62, %r71;
	add.f32 	%f63, %f61, %f62;
	cvt.rzi.s32.f32 	%r72, %f63;
	ld.global.f32 	%f64, [%rd9+16];
	cvt.rn.f32.s32 	%f65, %r72;
	add.f32 	%f66, %f64, %f65;
	cvt.rzi.s32.f32 	%r73, %f66;
	ld.global.f32 	%f67, [%rd9+20];
	cvt.rn.f32.s32 	%f68, %r73;
	add.f32 	%f69, %f67, %f68;
	cvt.rzi.s32.f32 	%r74, %f69;
	ld.global.f32 	%f70, [%rd9+24];
	cvt.rn.f32.s32 	%f71, %r74;
	add.f32 	%f72, %f70, %f71;
	cvt.rzi.s32.f32 	%r75, %f72;
	ld.global.f32 	%f73, [%rd9+28];
	cvt.rn.f32.s32 	%f74, %r75;
	add.f32 	%f75, %f73, %f74;
	cvt.rzi.s32.f32 	%r96, %f75;
	add.s32 	%r91, %r91, 8;
$L__BB0_9:
	setp.eq.s32 	%p7, %r5, 0;
	@%p7 bra 	$L__BB0_16;
	setp.lt.u32 	%p8, %r6, 3;
	@%p8 bra 	$L__BB0_12;
	add.s32 	%r77, %r91, %r12;
	mul.wide.s32 	%rd10, %r77, 4;
	add.s64 	%rd11, %rd1, %rd10;
	ld.global.f32 	%f76, [%rd11];
	cvt.rn.f32.s32 	%f77, %r96;
	add.f32 	%f78, %f76, %f77;
	cvt.rzi.s32.f32 	%r78, %f78;
	ld.global.f32 	%f79, [%rd11+4];
	cvt.rn.f32.s32 	%f80, %r78;
	add.f32 	%f81, %f79, %f80;
	cvt.rzi.s32.f32 	%r79, %f81;
	ld.global.f32 	%f82, [%rd11+8];
	cvt.rn.f32.s32 	%f83, %r79;
	add.f32 	%f84, %f82, %f83;
	cvt.rzi.s32.f32 	%r80, %f84;
	ld.global.f32 	%f85, [%rd11+12];
	cvt.rn.f32.s32 	%f86, %r80;
	add.f32 	%f87, %f85, %f86;
	cvt.rzi.s32.f32 	%r96, %f87;
	add.s32 	%r91, %r91, 4;
$L__BB0_12:
	setp.eq.s32 	%p9, %r8, 0;
	@%p9 bra 	$L__BB0_16;
	setp.eq.s32 	%p10, %r8, 1;
	add.s32 	%r81, %r91, %r12;
	mul.wide.s32 	%rd12, %r81, 4;
	add.s64 	%rd3, %rd1, %rd12;
	ld.global.f32 	%f88, [%rd3];
	cvt.rn.f32.s32 	%f89, %r96;
	add.f32 	%f90, %f88, %f89;
	cvt.rzi.s32.f32 	%r96, %f90;
	@%p10 bra 	$L__BB0_16;
	setp.eq.s32 	%p11, %r8, 2;
	ld.global.f32 	%f91, [%rd3+4];
	cvt.rn.f32.s32 	%f92, %r96;
	add.f32 	%f93, %f91, %f92;
	cvt.rzi.s32.f32 	%r96, %f93;
	@%p11 bra 	$L__BB0_16;
	ld.global.f32 	%f94, [%rd3+8];
	cvt.rn.f32.s32 	%f95, %r96;
	add.f32 	%f96, %f94, %f95;
	cvt.rzi.s32.f32 	%r96, %f96;
$L__BB0_16:
	add.s32 	%r82, %r82, 1;
	setp.ne.s32 	%p12, %r82, %r38;
	@%p12 bra 	$L__BB0_3;
	cvt.rn.f32.s32 	%f97, %r96;
$L__BB0_18:
	cvta.to.global.u64 	%rd13, %rd4;
	mul.wide.s32 	%rd14, %r1, 4;
	add.s64 	%rd15, %rd13, %rd14;
	st.global.f32 	[%rd15], %f97;
$L__BB0_19:
	ret;

}


// ===== COMPILED SASS (sm_100) =====

	.target	sm_100

	.elftype	@"ET_EXEC"


//--------------------- .note.nv.tkinfo           --------------------------
	.section	.note.nv.tkinfo,"",@"SHT_NOTE"
	.sectionflags	@"SHF_NOTE_NV_TKINFO"
	.tkinfo
        /*0018*/ 	.word	0x00000002
        /*0030*/ 	.string	""
        /*0030*/ 	.string	"ptxas"
        /*0030*/ 	.string	"Cuda compilation tools, release 13.0, V13.0.88"
        /*0030*/ 	.string	"Build cuda_13.0.r13.0/compiler.36424714_0"
        /*0030*/ 	.string	"-arch sm_100 -m 64 "



//--------------------- .note.nv.cuinfo           --------------------------
	.section	.note.nv.cuinfo,"",@"SHT_NOTE"
	.sectionflags	@"SHF_NOTE_NV_CUINFO"
        /*0018*/ 	.short	0x0002
        /*001a*/ 	.short	0x0064
        /*001c*/ 	.short	0x0082
	.zero		2


//--------------------- .nv.info                  --------------------------
	.section	.nv.info,"",@"SHT_CUDA_INFO"
	.align	4


	//----- nvinfo : EIATTR_REGCOUNT
	.align		4
        /*0000*/ 	.byte	0x04, 0x2f
        /*0002*/ 	.short	(.L_1 - .L_0)
	.align		4
.L_0:
        /*0004*/ 	.word	index@(_Z8compressPfiS_i)
        /*0008*/ 	.word	0x00000020


	//----- nvinfo : EIATTR_FRAME_SIZE
	.align		4
.L_1:
        /*000c*/ 	.byte	0x04, 0x11
        /*000e*/ 	.short	(.L_3 - .L_2)
	.align		4
.L_2:
        /*0010*/ 	.word	index@(_Z8compressPfiS_i)
        /*0014*/ 	.word	0x00000000


	//----- nvinfo : EIATTR_MIN_STACK_SIZE
	.align		4
.L_3:
        /*0018*/ 	.byte	0x04, 0x12
        /*001a*/ 	.short	(.L_5 - .L_4)
	.align		4
.L_4:
        /*001c*/ 	.word	index@(_Z8compressPfiS_i)
        /*0020*/ 	.word	0x00000000
.L_5:


//--------------------- .nv.compat                --------------------------
	.section	.nv.compat,"",@"SHT_CUDA_COMPAT_INFO"
	.align	4
        /*0000*/ 	.byte	0x02, 0x09, 0x00, 0x00, 0x02, 0x02, 0x01, 0x00, 0x02, 0x05, 0x05, 0x00, 0x03, 0x07, 0x01, 0x01
        /*0010*/ 	.byte	0x02, 0x03, 0x00, 0x00, 0x02, 0x06, 0x01, 0x00, 0x04, 0x0b, 0x08, 0x00, 0x09, 0x00, 0x00, 0x00
        /*0020*/ 	.byte	0x00, 0x00, 0x00, 0x00


//--------------------- .nv.info._Z8compressPfiS_i --------------------------
	.section	.nv.info._Z8compressPfiS_i,"",@"SHT_CUDA_INFO"
	.sectionflags	@""
	.align	4


	//----- nvinfo : EIATTR_CUDA_API_VERSION
	.align		4
        /*0000*/ 	.byte	0x04, 0x37
        /*0002*/ 	.short	(.L_7 - .L_6)
.L_6:
        /*0004*/ 	.word	0x00000082


	//----- nvinfo : EIATTR_KPARAM_INFO
	.align		4
.L_7:
        /*0008*/ 	.byte	0x04, 0x17
        /*000a*/ 	.short	(.L_9 - .L_8)
.L_8:
        /*000c*/ 	.word	0x00000000
        /*0010*/ 	.short	0x0003
        /*0012*/ 	.short	0x0018
        /*0014*/ 	.byte	0x00, 0xf0, 0x11, 0x00


	//----- nvinfo : EIATTR_KPARAM_INFO
	.align		4
.L_9:
        /*0018*/ 	.byte	0x04, 0x17
        /*001a*/ 	.short	(.L_11 - .L_10)
.L_10:
        /*001c*/ 	.word	0x00000000
        /*0020*/ 	.short	0x0002
        /*0022*/ 	.short	0x0010
        /*0024*/ 	.byte	0x00, 0xf5, 0x21, 0x00


	//----- nvinfo : EIATTR_KPARAM_INFO
	.align		4
.L_11:
        /*0028*/ 	.byte	0x04, 0x17
        /*002a*/ 	.short	(.L_13 - .L_12)
.L_12:
        /*002c*/ 	.word	0x00000000
        /*0030*/ 	.short	0x0001
        /*0032*/ 	.short	0x0008
        /*0034*/ 	.byte	0x00, 0xf0, 0x11, 0x00


	//----- nvinfo : EIATTR_KPARAM_INFO
	.align		4
.L_13:
        /*0038*/ 	.byte	0x04, 0x17
        /*003a*/ 	.short	(.L_15 - .L_14)
.L_14:
        /*003c*/ 	.word	0x00000000
        /*0040*/ 	.short	0x0000
        /*0042*/ 	.short	0x0000
        /*0044*/ 	.byte	0x00, 0xf5, 0x21, 0x00


	//----- nvinfo : EIATTR_SPARSE_MMA_MASK
	.align		4
.L_15:
        /*0048*/ 	.byte	0x03, 0x50
        /*004a*/ 	.short	0x0000


	//----- nvinfo : EIATTR_MAXREG_COUNT
	.align		4
        /*004c*/ 	.byte	0x03, 0x1b
        /*004e*/ 	.short	0x00ff


	//----- nvinfo : EIATTR_MERCURY_ISA_VERSION
	.align		4
        /*0050*/ 	.byte	0x03, 0x5f
        /*0052*/ 	.short	0x0101


	//----- nvinfo : EIATTR_VRC_CTA_INIT_COUNT
	.align		4
        /*0054*/ 	.byte	0x02, 0x4a
	.zero		1
	.zero		1


	//----- nvinfo : EIATTR_EXIT_INSTR_OFFSETS
	.align		4
        /*0058*/ 	.byte	0x04, 0x1c
        /*005a*/ 	.short	(.L_17 - .L_16)


	//   ....[0]....
.L_16:
        /*005c*/ 	.word	0x000000c0


	//   ....[1]....
        /*0060*/ 	.word	0x00000f40


	//----- nvinfo : EIATTR_CBANK_PARAM_SIZE
	.align		4
.L_17:
        /*0064*/ 	.byte	0x03, 0x19
        /*0066*/ 	.short	0x001c


	//----- nvinfo : EIATTR_PARAM_CBANK
	.align		4
        /*0068*/ 	.byte	0x04, 0x0a
        /*006a*/ 	.short	(.L_19 - .L_18)
	.align		4
.L_18:
        /*006c*/ 	.word	index@(.nv.constant0._Z8compressPfiS_i)
        /*0070*/ 	.short	0x0380
        /*0072*/ 	.short	0x001c


	//----- nvinfo : EIATTR_SW_WAR
	.align		4
.L_19:
        /*0074*/ 	.byte	0x04, 0x36
        /*0076*/ 	.short	(.L_21 - .L_20)
.L_20:
        /*0078*/ 	.word	0x00000008
.L_21:


//--------------------- .nv.callgraph             --------------------------
	.section	.nv.callgraph,"",@"SHT_CUDA_CALLGRAPH"
	.align	4
	.sectionentsize	8
	.align		4
        /*0000*/ 	.word	0x00000000
	.align		4
        /*0004*/ 	.word	0xffffffff
	.align		4
        /*0008*/ 	.word	0x00000000
	.align		4
        /*000c*/ 	.word	0xfffffffe
	.align		4
        /*0010*/ 	.word	0x00000000
	.align		4
        /*0014*/ 	.word	0xfffffffd
	.align		4
        /*0018*/ 	.word	0x00000000
	.align		4
        /*001c*/ 	.word	0xfffffffc


//--------------------- .text._Z8compressPfiS_i   --------------------------
	.section	.text._Z8compressPfiS_i,"ax",@progbits
	.align	128
        .global         _Z8compressPfiS_i
        .type           _Z8compressPfiS_i,@function
        .size           _Z8compressPfiS_i,(.L_x_8 - _Z8compressPfiS_i)
        .other          _Z8compressPfiS_i,@"STO_CUDA_ENTRY STV_DEFAULT"
_Z8compressPfiS_i:
.text._Z8compressPfiS_i:
[----:B------:R-:W-:Y:S01]  /*0000*/  LDC R1, c[0x0][0x37c] ;  /* 0x0000df00ff017b82 */ /* 0x000fe20000000800 */
[----:B------:R-:W0:Y:S07]  /*0010*/  S2R R0, SR_TID.X ;  /* 0x0000000000007919 */ /* 0x000e2e0000002100 */
[----:B------:R-:W0:Y:S01]  /*0020*/  LDC R5, c[0x0][0x360] ;  /* 0x0000d800ff057b82 */ /* 0x000e220000000800 */
[----:B------:R-:W1:Y:S07]  /*0030*/  S2R R2, SR_TID.Y ;  /* 0x0000000000027919 */ /* 0x000e6e0000002200 */
[----:B------:R-:W0:Y:S08]  /*0040*/  S2UR UR4, SR_CTAID.X ;  /* 0x00000000000479c3 */ /* 0x000e300000002500 */
[----:B------:R-:W1:Y:S08]  /*0050*/  S2UR UR5, SR_CTAID.Y ;  /* 0x00000000000579c3 */ /* 0x000e700000002600 */
[----:B------:R-:W1:Y:S08]  /*0060*/  LDC R7, c[0x0][0x364] ;  /* 0x0000d900ff077b82 */ /* 0x000e700000000800 */
[----:B------:R-:W2:Y:S01]  /*0070*/  LDC R3, c[0x0][0x388] ;  /* 0x0000e200ff037b82 */ /* 0x000ea20000000800 */
[----:B0-----:R-:W-:-:S02]  /*0080*/  IMAD R0, R5, UR4, R0 ;  /* 0x0000000405007c24 */ /* 0x001fc4000f8e0200 */
[----:B-1----:R-:W-:-:S04]  /*0090*/  IMAD R2, R7, UR5, R2 ;  /* 0x0000000507027c24 */ /* 0x002fc8000f8e0202 */
[----:B--2---:R-:W-:-:S05]  /*00a0*/  IMAD R0, R2, R3, R0 ;  /* 0x0000000302007224 */ /* 0x004fca00078e0200 */
[----:B------:R-:W-:-:S13]  /*00b0*/  ISETP.GE.AND P0, PT, R0, R3, PT ;  /* 0x000000030000720c */ /* 0x000fda0003f06270 */
[----:B------:R-:W-:Y:S05]  /*00c0*/  @P0 EXIT ;  /* 0x000000000000094d */ /* 0x000fea0003800000 */
[----:B------:R-:W0:Y:S01]  /*00d0*/  LDC R7, c[0x0][0x398] ;  /* 0x0000e600ff077b82 */ /* 0x000e220000000800 */
[----:B------:R-:W1:Y:S01]  /*00e0*/  LDCU.64 UR8, c[0x0][0x358] ;  /* 0x00006b00ff0877ac */ /* 0x000e620008000a00 */
[----:B------:R-:W-:Y:S01]  /*00f0*/  IMAD.MOV.U32 R9, RZ, RZ, RZ ;  /* 0x000000ffff097224 */ /* 0x000fe200078e00ff */
[----:B0-----:R-:W-:-:S13]  /*0100*/  ISETP.GE.AND P0, PT, R7, 0x1, PT ;  /* 0x000000010700780c */ /* 0x001fda0003f06270 */
[----:B-1----:R-:W-:Y:S05]  /*0110*/  @!P0 BRA `(.L_x_0) ;  /* 0x0000000c007c8947 */ /* 0x002fea0003800000 */
[----:B------:R-:W-:Y:S01]  /*0120*/  IABS R6, R7 ;  /* 0x0000000700067213 */ /* 0x000fe20000000000 */
[----:B------:R-:W0:Y:S01]  /*0130*/  LDCU.64 UR6, c[0x0][0x380] ;  /* 0x00007000ff0677ac */ /* 0x000e220008000a00 */
[----:B------:R-:W-:Y:S02]  /*0140*/  IABS R2, R3 ;  /* 0x0000000300027213 */ /* 0x000fe40000000000 */
[----:B------:R-:W1:Y:S01]  /*0150*/  I2F.RP R11, R6 ;  /* 0x00000006000b7306 */ /* 0x000e620000209400 */
[----:B------:R-:W-:Y:S01]  /*0160*/  ISETP.GE.AND P2, PT, R0, RZ, PT ;  /* 0x000000ff0000720c */ /* 0x000fe20003f46270 */
[----:B------:R-:W-:Y:S01]  /*0170*/  UMOV UR4, URZ ;  /* 0x000000ff00047c82 */ /* 0x000fe20008000000 */
[----:B------:R-:W-:Y:S02]  /*0180*/  ISETP.NE.AND P4, PT, R3, RZ, PT ;  /* 0x000000ff0300720c */ /* 0x000fe40003f85270 */
[C---:B------:R-:W-:Y:S02]  /*0190*/  LOP3.LUT R24, R7.reuse, 0xf, RZ, 0xc0, !PT ;  /* 0x0000000f07187812 */ /* 0x040fe400078ec0ff */
[----:B------:R-:W-:Y:S01]  /*01a0*/  LOP3.LUT R25, R7, 0x7, RZ, 0xc0, !PT ;  /* 0x0000000707197812 */ /* 0x000fe200078ec0ff */
[----:B------:R-:W2:Y:S01]  /*01b0*/  I2F.RP R10, R2 ;  /* 0x00000002000a7306 */ /* 0x000ea20000209400 */
[----:B0-----:R-:W-:-:S07]  /*01c0*/  UIADD3 UR5, UP0, UPT, UR6, 0x20, URZ ;  /* 0x0000002006057890 */ /* 0x001fce000ff1e0ff */
[----:B-1----:R-:W0:Y:S01]  /*01d0*/  MUFU.RCP R11, R11 ;  /* 0x0000000b000b7308 */ /* 0x002e220000001000 */
[----:B------:R-:W-:-:S07]  /*01e0*/  UIADD3.X UR6, UPT, UPT, URZ, UR7, URZ, UP0, !UPT ;  /* 0x00000007ff067290 */ /* 0x000fce00087fe4ff */
[----:B--2---:R-:W1:Y:S01]  /*01f0*/  MUFU.RCP R10, R10 ;  /* 0x0000000a000a7308 */ /* 0x004e620000001000 */
[----:B0-----:R-:W-:Y:S02]  /*0200*/  IADD3 R8, PT, PT, R11, 0xffffffe, RZ ;  /* 0x0ffffffe0b087810 */ /* 0x001fe40007ffe0ff */
[----:B------:R-:W-:-:S05]  /*0210*/  IABS R11, R0 ;  /* 0x00000000000b7213 */ /* 0x000fca0000000000 */
[----:B------:R0:W2:Y:S01]  /*0220*/  F2I.FTZ.U32.TRUNC.NTZ R9, R8 ;  /* 0x0000000800097305 */ /* 0x0000a2000021f000 */
[----:B-1----:R-:W-:-:S07]  /*0230*/  VIADD R4, R10, 0xffffffe ;  /* 0x0ffffffe0a047836 */ /* 0x002fce0000000000 */
[----:B------:R1:W3:Y:S01]  /*0240*/  F2I.FTZ.U32.TRUNC.NTZ R5, R4 ;  /* 0x0000000400057305 */ /* 0x0002e2000021f000 */
[----:B0-----:R-:W-:Y:S02]  /*0250*/  IMAD.MOV.U32 R8, RZ, RZ, RZ ;  /* 0x000000ffff087224 */ /* 0x001fe400078e00ff */
[----:B--2---:R-:W-:Y:S02]  /*0260*/  IMAD.MOV R15, RZ, RZ, -R9 ;  /* 0x000000ffff0f7224 */ /* 0x004fe400078e0a09 */
[----:B-1----:R-:W-:Y:S02]  /*0270*/  HFMA2 R4, -RZ, RZ, 0, 0 ;  /* 0x00000000ff047431 */ /* 0x002fe400000001ff */
[----:B------:R-:W-:Y:S02]  /*0280*/  IMAD R15, R15, R6, RZ ;  /* 0x000000060f0f7224 */ /* 0x000fe400078e02ff */
[----:B---3--:R-:W-:Y:S02]  /*0290*/  IMAD.MOV R13, RZ, RZ, -R5 ;  /* 0x000000ffff0d7224 */ /* 0x008fe400078e0a05 */
[----:B------:R-:W-:-:S04]  /*02a0*/  IMAD.HI.U32 R8, R9, R15, R8 ;  /* 0x0000000f09087227 */ /* 0x000fc800078e0008 */
[----:B------:R-:W-:Y:S02]  /*02b0*/  IMAD R13, R13, R2, RZ ;  /* 0x000000020d0d7224 */ /* 0x000fe400078e02ff */
[----:B------:R-:W-:-:S04]  /*02c0*/  IMAD.HI.U32 R8, R8, R11, RZ ;  /* 0x0000000b08087227 */ /* 0x000fc800078e00ff */
[----:B------:R-:W-:Y:S01]  /*02d0*/  IMAD.HI.U32 R4, R5, R13, R4 ;  /* 0x0000000d05047227 */ /* 0x000fe200078e0004 */
[----:B------:R-:W-:-:S05]  /*02e0*/  IADD3 R9, PT, PT, -R8, RZ, RZ ;  /* 0x000000ff08097210 */ /* 0x000fca0007ffe1ff */
[----:B------:R-:W-:-:S04]  /*02f0*/  IMAD.HI.U32 R4, R4, R11, RZ ;  /* 0x0000000b04047227 */ /* 0x000fc800078e00ff */
[----:B------:R-:W-:Y:S02]  /*0300*/  IMAD.MOV R4, RZ, RZ, -R4 ;  /* 0x000000ffff047224 */ /* 0x000fe400078e0a04 */
[--C-:B------:R-:W-:Y:S02]  /*0310*/  IMAD R9, R6, R9, R11.reuse ;  /* 0x0000000906097224 */ /* 0x100fe400078e020b */
[----:B------:R-:W-:Y:S01]  /*0320*/  IMAD R5, R2, R4, R11 ;  /* 0x0000000402057224 */ /* 0x000fe200078e020b */
[----:B------:R-:W-:Y:S02]  /*0330*/  LOP3.LUT R4, R0, R7, RZ, 0x3c, !PT ;  /* 0x0000000700047212 */ /* 0x000fe400078e3cff */
[----:B------:R-:W-:Y:S02]  /*0340*/  ISETP.GT.U32.AND P0, PT, R6, R9, PT ;  /* 0x000000090600720c */ /* 0x000fe40003f04070 */
[----:B------:R-:W-:Y:S02]  /*0350*/  ISETP.GT.U32.AND P1, PT, R2, R5, PT ;  /* 0x000000050200720c */ /* 0x000fe40003f24070 */
[----:B------:R-:W-:-:S02]  /*0360*/  ISETP.GE.AND P3, PT, R4, RZ, PT ;  /* 0x000000ff0400720c */ /* 0x000fc40003f66270 */
[----:B------:R-:W-:-:S07]  /*0370*/  LOP3.LUT R4, R7, 0x7ffffff0, RZ, 0xc0, !PT ;  /* 0x7ffffff007047812 */ /* 0x000fce00078ec0ff */
[----:B------:R-:W-:Y:S02]  /*0380*/  @!P0 IMAD.IADD R9, R9, 0x1, -R6 ;  /* 0x0000000109098824 */ /* 0x000fe400078e0a06 */
[----:B------:R-:W-:Y:S02]  /*0390*/  @!P1 IMAD.IADD R5, R5, 0x1, -R2 ;  /* 0x0000000105059824 */ /* 0x000fe400078e0a02 */
[----:B------:R-:W-:Y:S01]  /*03a0*/  @!P0 VIADD R8, R8, 0x1 ;  /* 0x0000000108088836 */ /* 0x000fe20000000000 */
[----:B------:R-:W-:Y:S01]  /*03b0*/  ISETP.GE.U32.AND P1, PT, R9, R6, PT ;  /* 0x000000060900720c */ /* 0x000fe20003f26070 */
[----:B------:R-:W-:Y:S01]  /*03c0*/  IMAD.MOV.U32 R9, RZ, RZ, RZ ;  /* 0x000000ffff097224 */ /* 0x000fe200078e00ff */
[----:B------:R-:W-:Y:S02]  /*03d0*/  ISETP.GT.U32.AND P5, PT, R2, R5, PT ;  /* 0x000000050200720c */ /* 0x000fe40003fa4070 */
[C---:B------:R-:W-:Y:S02]  /*03e0*/  ISETP.NE.AND P0, PT, R7.reuse, RZ, PT ;  /* 0x000000ff0700720c */ /* 0x040fe40003f05270 */
[----:B------:R-:W-:-:S07]  /*03f0*/  LOP3.LUT R6, R7, 0x3, RZ, 0xc0, !PT ;  /* 0x0000000307067812 */ /* 0x000fce00078ec0ff */
[----:B------:R-:W-:Y:S02]  /*0400*/  @P1 VIADD R8, R8, 0x1 ;  /* 0x0000000108081836 */ /* 0x000fe40000000000 */
[----:B------:R-:W-:Y:S01]  /*0410*/  @!P5 IADD3 R5, PT, PT, R5, -R2, RZ ;  /* 0x800000020505d210 */ /* 0x000fe20007ffe0ff */
[----:B------:R-:W-:Y:S02]  /*0420*/  VIADD R2, R24, 0xffffffff ;  /* 0xffffffff18027836 */ /* 0x000fe40000000000 */
[----:B------:R-:W-:Y:S01]  /*0430*/  @!P3 IMAD.MOV R8, RZ, RZ, -R8 ;  /* 0x000000ffff08b224 */ /* 0x000fe200078e0a08 */
[----:B------:R-:W-:Y:S02]  /*0440*/  @!P2 IADD3 R5, PT, PT, -R5, RZ, RZ ;  /* 0x000000ff0505a210 */ /* 0x000fe40007ffe1ff */
[----:B------:R-:W-:Y:S02]  /*0450*/  @!P4 LOP3.LUT R5, RZ, R3, RZ, 0x33, !PT ;  /* 0x00000003ff05c212 */ /* 0x000fe400078e33ff */
[----:B------:R-:W-:Y:S01]  /*0460*/  @!P0 LOP3.LUT R8, RZ, R7, RZ, 0x33, !PT ;  /* 0x00000007ff088212 */ /* 0x000fe200078e33ff */
[----:B------:R-:W-:Y:S01]  /*0470*/  IMAD.MOV R7, RZ, RZ, -R4 ;  /* 0x000000ffff077224 */ /* 0x000fe200078e0a04 */
[----:B------:R-:W-:-:S02]  /*0480*/  IADD3 R3, PT, PT, R25, -0x1, RZ ;  /* 0xffffffff19037810 */ /* 0x000fc40007ffe0ff */
[----:B------:R-:W-:Y:S01]  /*0490*/  ISETP.GE.U32.AND P0, PT, R2, 0x7, PT ;  /* 0x000000070200780c */ /* 0x000fe20003f06070 */
[----:B------:R-:W-:Y:S01]  /*04a0*/  IMAD R5, R5, R8, RZ ;  /* 0x0000000805057224 */ /* 0x000fe200078e02ff */
[----:B------:R-:W-:-:S13]  /*04b0*/  ISETP.GE.U32.AND P1, PT, R3, 0x3, PT ;  /* 0x000000030300780c */ /* 0x000fda0003f26070 */
.L_x_6:
[----:B0-----:R-:W0:Y:S01]  /*04c0*/  LDCU UR7, c[0x0][0x398] ;  /* 0x00007300ff0777ac */ /* 0x001e220008000800 */
[----:B------:R-:W-:Y:S01]  /*04d0*/  IMAD R8, R5, UR4, RZ ;  /* 0x0000000405087c24 */ /* 0x000fe2000f8e02ff */
[----:B------:R-:W-:Y:S01]  /*04e0*/  MOV R11, RZ ;  /* 0x000000ff000b7202 */ /* 0x000fe20000000f00 */
[----:B------:R-:W-:Y:S02]  /*04f0*/  UIADD3 UR4, UPT, UPT, UR4, 0x1, URZ ;  /* 0x0000000104047890 */ /* 0x000fe4000fffe0ff */
[----:B0-----:R-:W-:Y:S02]  /*0500*/  UISETP.GE.U32.AND UP0, UPT, UR7, 0x10, UPT ;  /* 0x000000100700788c */ /* 0x001fe4000bf06070 */
[----:B------:R-:W-:-:S07]  /*0510*/  UISETP.NE.AND UP1, UPT, UR4, UR7, UPT ;  /* 0x000000070400728c */ /* 0x000fce000bf25270 */
[----:B-1234-:R-:W-:Y:S05]  /*0520*/  BRA.U !UP0, `(.L_x_1) ;  /* 0x0000000508287547 */ /* 0x01efea000b800000 */
[----:B------:R-:W-:Y:S02]  /*0530*/  IMAD.MOV.U32 R10, RZ, RZ, R8 ;  /* 0x000000ffff0a7224 */ /* 0x000fe400078e0008 */
[----:B------:R-:W-:-:S07]  /*0540*/  IMAD.MOV.U32 R11, RZ, RZ, R7 ;  /* 0x000000ffff0b7224 */ /* 0x000fce00078e0007 */
.L_x_2:
[----:B------:R-:W-:Y:S01]  /*0550*/  MOV R2, UR5 ;  /* 0x0000000500027c02 */ /* 0x000fe20008000f00 */
[----:B0-----:R-:W-:-:S04]  /*0560*/  IMAD.U32 R3, RZ, RZ, UR6 ;  /* 0x00000006ff037e24 */ /* 0x001fc8000f8e00ff */
[----:B------:R-:W-:-:S05]  /*0570*/  IMAD.WIDE R2, R10, 0x4, R2 ;  /* 0x000000040a027825 */ /* 0x000fca00078e0202 */
[----:B------:R-:W2:Y:S04]  /*0580*/  LDG.E R26, desc[UR8][R2.64+-0x20] ;  /* 0xffffe008021a7981 */ /* 0x000ea8000c1e1900 */
[----:B------:R-:W3:Y:S04]  /*0590*/  LDG.E R23, desc[UR8][R2.64+-0x1c] ;  /* 0xffffe40802177981 */ /* 0x000ee8000c1e1900 */
[----:B------:R-:W4:Y:S04]  /*05a0*/  LDG.E R22, desc[UR8][R2.64+-0x18] ;  /* 0xffffe80802167981 */ /* 0x000f28000c1e1900 */
[----:B------:R-:W5:Y:S04]  /*05b0*/  LDG.E R21, desc[UR8][R2.64+-0x14] ;  /* 0xffffec0802157981 */ /* 0x000f68000c1e1900 */
[----:B------:R-:W5:Y:S04]  /*05c0*/  LDG.E R20, desc[UR8][R2.64+-0x10] ;  /* 0xfffff00802147981 */ /* 0x000f68000c1e1900 */
[----:B------:R-:W5:Y:S04]  /*05d0*/  LDG.E R19, desc[UR8][R2.64+-0xc] ;  /* 0xfffff40802137981 */ /* 0x000f68000c1e1900 */
[----:B------:R-:W5:Y:S04]  /*05e0*/  LDG.E R18, desc[UR8][R2.64+-0x8] ;  /* 0xfffff80802127981 */ /* 0x000f68000c1e1900 */
[----:B------:R-:W5:Y:S04]  /*05f0*/  LDG.E R17, desc[UR8][R2.64+-0x4] ;  /* 0xfffffc0802117981 */ /* 0x000f68000c1e1900 */
[----:B------:R-:W5:Y:S04]  /*0600*/  LDG.E R16, desc[UR8][R2.64] ;  /* 0x0000000802107981 */ /* 0x000f68000c1e1900 */
[----:B------:R-:W5:Y:S04]  /*0610*/  LDG.E R15, desc[UR8][R2.64+0x4] ;  /* 0x00000408020f7981 */ /* 0x000f68000c1e1900 */
[----:B------:R-:W5:Y:S04]  /*0620*/  LDG.E R14, desc[UR8][R2.64+0x8] ;  /* 0x00000808020e7981 */ /* 0x000f68000c1e1900 */
[----:B------:R-:W5:Y:S01]  /*0630*/  LDG.E R13, desc[UR8][R2.64+0xc] ;  /* 0x00000c08020d7981 */ /* 0x000f62000c1e1900 */
[----:B-1----:R-:W-:-:S03]  /*0640*/  I2FP.F32.S32 R9, R9 ;  /* 0x0000000900097245 */ /* 0x002fc60000201400 */
[----:B------:R-:W5:Y:S02]  /*0650*/  LDG.E R12, desc[UR8][R2.64+0x10] ;  /* 0x00001008020c7981 */ /* 0x000f64000c1e1900 */
[----:B--2---:R-:W-:Y:S02]  /*0660*/  FADD R26, R26, R9 ;  /* 0x000000091a1a7221 */ /* 0x004fe40000000000 */
[----:B------:R-:W2:Y:S04]  /*0670*/  LDG.E R9, desc[UR8][R2.64+0x14] ;  /* 0x0000140802097981 */ /* 0x000ea8000c1e1900 */
[----:B------:R-:W0:Y:S02]  /*0680*/  F2I.TRUNC.NTZ R26, R26 ;  /* 0x0000001a001a7305 */ /* 0x000e24000020f100 */
[----:B0-----:R-:W-:-:S05]  /*0690*/  I2FP.F32.S32 R28, R26 ;  /* 0x0000001a001c7245 */ /* 0x001fca0000201400 */
[----:B---3--:R-:W-:Y:S02]  /*06a0*/  FADD R28, R23, R28 ;  /* 0x0000001c171c7221 */ /* 0x008fe40000000000 */
[----:B------:R-:W3:Y:S04]  /*06b0*/  LDG.E R23, desc[UR8][R2.64+0x18] ;  /* 0x0000180802177981 */ /* 0x000ee8000c1e1900 */
[----:B------:R-:W0:Y:S02]  /*06c0*/  F2I.TRUNC.NTZ R28, R28 ;  /* 0x0000001c001c7305 */ /* 0x000e24000020f100 */
[----:B0-----:R-:W-:-:S05]  /*06d0*/  I2FP.F32.S32 R27, R28 ;  /* 0x0000001c001b7245 */ /* 0x001fca0000201400 */
[----:B----4-:R-:W-:Y:S02]  /*06e0*/  FADD R27, R22, R27 ;  /* 0x0000001b161b7221 */ /* 0x010fe40000000000 */
[----:B------:R0:W4:Y:S04]  /*06f0*/  LDG.E R22, desc[UR8][R2.64+0x1c] ;  /* 0x00001c0802167981 */ /* 0x000128000c1e1900 */
[----:B------:R-:W1:Y:S02]  /*0700*/  F2I.TRUNC.NTZ R27, R27 ;  /* 0x0000001b001b7305 */ /* 0x000e64000020f100 */
[----:B-1----:R-:W-:-:S05]  /*0710*/  I2FP.F32.S32 R29, R27 ;  /* 0x0000001b001d7245 */ /* 0x002fca0000201400 */
[----:B-----5:R-:W-:-:S06]  /*0720*/  FADD R21, R21, R29 ;  /* 0x0000001d15157221 */ /* 0x020fcc0000000000 */
[----:B------:R-:W1:Y:S02]  /*0730*/  F2I.TRUNC.NTZ R21, R21 ;  /* 0x0000001500157305 */ /* 0x000e64000020f100 */
[----:B-1----:R-:W-:-:S05]  /*0740*/  I2FP.F32.S32 R29, R21 ;  /* 0x00000015001d7245 */ /* 0x002fca0000201400 */
[----:B------:R-:W-:-:S06]  /*0750*/  FADD R20, R20, R29 ;  /* 0x0000001d14147221 */ /* 0x000fcc0000000000 */
[----:B------:R-:W1:Y:S02]  /*0760*/  F2I.TRUNC.NTZ R20, R20 ;  /* 0x0000001400147305 */ /* 0x000e64000020f100 */
[----:B-1----:R-:W-:-:S05]  /*0770*/  I2FP.F32.S32 R26, R20 ;  /* 0x00000014001a7245 */ /* 0x002fca0000201400 */
[----:B------:R-:W-:-:S06]  /*0780*/  FADD R19, R19, R26 ;  /* 0x0000001a13137221 */ /* 0x000fcc0000000000 */
[----:B------:R-:W1:Y:S02]  /*0790*/  F2I.TRUNC.NTZ R19, R19 ;  /* 0x0000001300137305 */ /* 0x000e64000020f100 */
[----:B-1----:R-:W-:-:S05]  /*07a0*/  I2FP.F32.S32 R27, R19 ;  /* 0x00000013001b7245 */ /* 0x002fca0000201400 */
[----:B------:R-:W-:-:S06]  /*07b0*/  FADD R18, R18, R27 ;  /* 0x0000001b12127221 */ /* 0x000fcc0000000000 */
[----:B------:R-:W0:Y:S02]  /*07c0*/  F2I.TRUNC.NTZ R18, R18 ;  /* 0x0000001200127305 */ /* 0x000e24000020f100 */
[----:B0-----:R-:W-:-:S05]  /*07d0*/  I2FP.F32.S32 R2, R18 ;  /* 0x0000001200027245 */ /* 0x001fca0000201400 */
        /* <DEDUP_REMOVED lines=18> */
[----:B--2---:R-:W-:-:S06]  /*0900*/  FADD R2, R9, R2 ;  /* 0x0000000209027221 */ /* 0x004fcc0000000000 */
[----:B------:R-:W0:Y:S02]  /*0910*/  F2I.TRUNC.NTZ R2, R2 ;  /* 0x0000000200027305 */ /* 0x000e24000020f100 */
[----:B0-----:R-:W-:-:S05]  /*0920*/  I2FP.F32.S32 R16, R2 ;  /* 0x0000000200107245 */ /* 0x001fca0000201400 */
[----:B---3--:R-:W-:-:S06]  /*0930*/  FADD R16, R23, R16 ;  /* 0x0000001017107221 */ /* 0x008fcc0000000000 */
[----:B------:R-:W0:Y:S01]  /*0940*/  F2I.TRUNC.NTZ R16, R16 ;  /* 0x0000001000107305 */ /* 0x000e22000020f100 */
[----:B------:R-:W-:-:S05]  /*0950*/  VIADD R11, R11, 0x10 ;  /* 0x000000100b0b7836 */ /* 0x000fca0000000000 */
[----:B------:R-:W-:Y:S02]  /*0960*/  ISETP.NE.AND P2, PT, R11, RZ, PT ;  /* 0x000000ff0b00720c */ /* 0x000fe40003f45270 */
[----:B0-----:R-:W-:-:S05]  /*0970*/  I2FP.F32.S32 R3, R16 ;  /* 0x0000001000037245 */ /* 0x001fca0000201400 */
[----:B----4-:R-:W-:-:S04]  /*0980*/  FADD R3, R22, R3 ;  /* 0x0000000316037221 */ /* 0x010fc80000000000 */
[----:B------:R0:W1:Y:S01]  /*0990*/  F2I.TRUNC.NTZ R9, R3 ;  /* 0x0000000300097305 */ /* 0x000062000020f100 */
[----:B------:R-:W-:Y:S01]  /*09a0*/  IADD3 R10, PT, PT, R10, 0x10, RZ ;  /* 0x000000100a0a7810 */ /* 0x000fe20007ffe0ff */
[----:B------:R-:W-:Y:S06]  /*09b0*/  @P2 BRA `(.L_x_2) ;  /* 0xfffffff800e42947 */ /* 0x000fec000383ffff */
[----:B------:R-:W-:-:S07]  /*09c0*/  IMAD.MOV.U32 R11, RZ, RZ, R4 ;  /* 0x000000ffff0b7224 */ /* 0x000fce00078e0004 */
.L_x_1:
[----:B------:R-:W-:-:S13]  /*09d0*/  ISETP.NE.AND P2, PT, R24, RZ, PT ;  /* 0x000000ff1800720c */ /* 0x000fda0003f45270 */
[----:B------:R-:W-:Y:S05]  /*09e0*/  @!P2 BRA `(.L_x_3) ;  /* 0x000000040040a947 */ /* 0x000fea0003800000 */
[----:B------:R-:W-:Y:S01]  /*09f0*/  ISETP.NE.AND P2, PT, R25, RZ, PT ;  /* 0x000000ff1900720c */ /* 0x000fe20003f45270 */
[----:B------:R-:W-:-:S12]  /*0a00*/  @!P0 BRA `(.L_x_4) ;  /* 0x0000000000908947 */ /* 0x000fd80003800000 */
[----:B0-----:R-:W0:Y:S01]  /*0a10*/  LDC.64 R2, c[0x0][0x380] ;  /* 0x0000e000ff027b82 */ /* 0x001e220000000a00 */
[----:B------:R-:W-:-:S05]  /*0a20*/  IADD3 R13, PT, PT, R8, R11, RZ ;  /* 0x0000000b080d7210 */ /* 0x000fca0007ffe0ff */
[----:B0-----:R-:W-:-:S05]  /*0a30*/  IMAD.WIDE R2, R13, 0x4, R2 ;  /* 0x000000040d027825 */ /* 0x001fca00078e0202 */
[----:B------:R-:W2:Y:S04]  /*0a40*/  LDG.E R16, desc[UR8][R2.64] ;  /* 0x0000000802107981 */ /* 0x000ea8000c1e1900 */
[----:B------:R-:W3:Y:S04]  /*0a50*/  LDG.E R17, desc[UR8][R2.64+0x4] ;  /* 0x0000040802117981 */ /* 0x000ee8000c1e1900 */
[----:B------:R-:W4:Y:S04]  /*0a60*/  LDG.E R18, desc[UR8][R2.64+0x8] ;  /* 0x0000080802127981 */ /* 0x000f28000c1e1900 */
[----:B------:R-:W5:Y:S04]  /*0a70*/  LDG.E R14, desc[UR8][R2.64+0xc] ;  /* 0x00000c08020e7981 */ /* 0x000f68000c1e1900 */
[----:B------:R-:W5:Y:S04]  /*0a80*/  LDG.E R13, desc[UR8][R2.64+0x10] ;  /* 0x00001008020d7981 */ /* 0x000f68000c1e1900 */
[----:B------:R-:W5:Y:S04]  /*0a90*/  LDG.E R12, desc[UR8][R2.64+0x14] ;  /* 0x00001408020c7981 */ /* 0x000f68000c1e1900 */
[----:B------:R-:W5:Y:S04]  /*0aa0*/  LDG.E R10, desc[UR8][R2.64+0x18] ;  /* 0x00001808020a7981 */ /* 0x000f68000c1e1900 */
[----:B------:R0:W5:Y:S01]  /*0ab0*/  LDG.E R15, desc[UR8][R2.64+0x1c] ;  /* 0x00001c08020f7981 */ /* 0x000162000c1e1900 */
[----:B-1----:R-:W-:Y:S01]  /*0ac0*/  I2FP.F32.S32 R9, R9 ;  /* 0x0000000900097245 */ /* 0x002fe20000201400 */
[----:B------:R-:W-:-:S04]  /*0ad0*/  VIADD R11, R11, 0x8 ;  /* 0x000000080b0b7836 */ /* 0x000fc80000000000 */
[----:B--2---:R-:W-:-:S06]  /*0ae0*/  FADD R9, R16, R9 ;  /* 0x0000000910097221 */ /* 0x004fcc0000000000 */
[----:B------:R-:W1:Y:S02]  /*0af0*/  F2I.TRUNC.NTZ R9, R9 ;  /* 0x0000000900097305 */ /* 0x000e64000020f100 */
[----:B-1----:R-:W-:-:S05]  /*0b00*/  I2FP.F32.S32 R16, R9 ;  /* 0x0000000900107245 */ /* 0x002fca0000201400 */
[----:B---3--:R-:W-:-:S06]  /*0b10*/  FADD R16, R17, R16 ;  /* 0x0000001011107221 */ /* 0x008fcc0000000000 */
[----:B------:R-:W1:Y:S02]  /*0b20*/  F2I.TRUNC.NTZ R16, R16 ;  /* 0x0000001000107305 */ /* 0x000e64000020f100 */
[----:B-1----:R-:W-:-:S05]  /*0b30*/  I2FP.F32.S32 R17, R16 ;  /* 0x0000001000117245 */ /* 0x002fca0000201400 */
[----:B----4-:R-:W-:-:S06]  /*0b40*/  FADD R17, R18, R17 ;  /* 0x0000001112117221 */ /* 0x010fcc0000000000 */
[----:B------:R-:W1:Y:S02]  /*0b50*/  F2I.TRUNC.NTZ R17, R17 ;  /* 0x0000001100117305 */ /* 0x000e64000020f100 */
[----:B-1----:R-:W-:-:S05]  /*0b60*/  I2FP.F32.S32 R19, R17 ;  /* 0x0000001100137245 */ /* 0x002fca0000201400 */
[----:B-----5:R-:W-:-:S06]  /*0b70*/  FADD R14, R14, R19 ;  /* 0x000000130e0e7221 */ /* 0x020fcc0000000000 */
        /* <DEDUP_REMOVED lines=11> */
[----:B------:R-:W-:-:S04]  /*0c30*/  FADD R12, R15, R12 ;  /* 0x0000000c0f0c7221 */ /* 0x000fc80000000000 */
[----:B------:R2:W3:Y:S03]  /*0c40*/  F2I.TRUNC.NTZ R9, R12 ;  /* 0x0000000c00097305 */ /* 0x0004e6000020f100 */
.L_x_4:
[----:B------:R-:W-:Y:S05]  /*0c50*/  @!P2 BRA `(.L_x_3) ;  /* 0x0000000000a4a947 */ /* 0x000fea0003800000 */
[----:B------:R-:W-:Y:S01]  /*0c60*/  ISETP.NE.AND P2, PT, R6, RZ, PT ;  /* 0x000000ff0600720c */ /* 0x000fe20003f45270 */
[----:B------:R-:W-:-:S12]  /*0c70*/  @!P1 BRA `(.L_x_5) ;  /* 0x0000000000509947 */ /* 0x000fd80003800000 */
[----:B0-----:R-:W0:Y:S01]  /*0c80*/  LDC.64 R2, c[0x0][0x380] ;  /* 0x0000e000ff027b82 */ /* 0x001e220000000a00 */
[----:B------:R-:W-:-:S05]  /*0c90*/  IADD3 R13, PT, PT, R8, R11, RZ ;  /* 0x0000000b080d7210 */ /* 0x000fca0007ffe0ff */
[----:B0-----:R-:W-:-:S05]  /*0ca0*/  IMAD.WIDE R2, R13, 0x4, R2 ;  /* 0x000000040d027825 */ /* 0x001fca00078e0202 */
[----:B------:R-:W4:Y:S04]  /*0cb0*/  LDG.E R10, desc[UR8][R2.64] ;  /* 0x00000008020a7981 */ /* 0x000f28000c1e1900 */
[----:B--2---:R-:W2:Y:S04]  /*0cc0*/  LDG.E R12, desc[UR8][R2.64+0x4] ;  /* 0x00000408020c7981 */ /* 0x004ea8000c1e1900 */
[----:B------:R-:W5:Y:S04]  /*0cd0*/  LDG.E R13, desc[UR8][R2.64+0x8] ;  /* 0x00000808020d7981 */ /* 0x000f68000c1e1900 */
[----:B------:R-:W5:Y:S01]  /*0ce0*/  LDG.E R15, desc[UR8][R2.64+0xc] ;  /* 0x00000c08020f7981 */ /* 0x000f62000c1e1900 */
[----:B-1-3--:R-:W-:Y:S01]  /*0cf0*/  I2FP.F32.S32 R9, R9 ;  /* 0x0000000900097245 */ /* 0x00afe20000201400 */
[----:B------:R-:W-:-:S04]  /*0d00*/  VIADD R11, R11, 0x4 ;  /* 0x000000040b0b7836 */ /* 0x000fc80000000000 */
[----:B----4-:R-:W-:-:S06]  /*0d10*/  FADD R10, R10, R9 ;  /* 0x000000090a0a7221 */ /* 0x010fcc0000000000 */
[----:B------:R-:W0:Y:S02]  /*0d20*/  F2I.TRUNC.NTZ R10, R10 ;  /* 0x0000000a000a7305 */ /* 0x000e24000020f100 */
[----:B0-----:R-:W-:-:S05]  /*0d30*/  I2FP.F32.S32 R9, R10 ;  /* 0x0000000a00097245 */ /* 0x001fca0000201400 */
[----:B--2---:R-:W-:-:S06]  /*0d40*/  FADD R12, R12, R9 ;  /* 0x000000090c0c7221 */ /* 0x004fcc0000000000 */
[----:B------:R-:W0:Y:S02]  /*0d50*/  F2I.TRUNC.NTZ R12, R12 ;  /* 0x0000000c000c7305 */ /* 0x000e24000020f100 */
[----:B0-----:R-:W-:-:S05]  /*0d60*/  I2FP.F32.S32 R14, R12 ;  /* 0x0000000c000e7245 */ /* 0x001fca0000201400 */
[----:B-----5:R-:W-:-:S06]  /*0d70*/  FADD R13, R13, R14 ;  /* 0x0000000e0d0d7221 */ /* 0x020fcc0000000000 */
[----:B------:R-:W0:Y:S02]  /*0d80*/  F2I.TRUNC.NTZ R13, R13 ;  /* 0x0000000d000d7305 */ /* 0x000e24000020f100 */
[----:B0-----:R-:W-:-:S05]  /*0d90*/  I2FP.F32.S32 R14, R13 ;  /* 0x0000000d000e7245 */ /* 0x001fca0000201400 */
[----:B------:R-:W-:-:S04]  /*0da0*/  FADD R14, R15, R14 ;  /* 0x0000000e0f0e7221 */ /* 0x000fc80000000000 */
[----:B------:R4:W0:Y:S03]  /*0db0*/  F2I.TRUNC.NTZ R9, R14 ;  /* 0x0000000e00097305 */ /* 0x000826000020f100 */
.L_x_5:
[----:B------:R-:W-:Y:S05]  /*0dc0*/  @!P2 BRA `(.L_x_3) ;  /* 0x000000000048a947 */ /* 0x000fea0003800000 */
[----:B0-----:R-:W0:Y:S01]  /*0dd0*/  LDC.64 R2, c[0x0][0x380] ;  /* 0x0000e000ff027b82 */ /* 0x001e220000000a00 */
[----:B------:R-:W-:-:S05]  /*0de0*/  IADD3 R11, PT, PT, R8, R11, RZ ;  /* 0x0000000b080b7210 */ /* 0x000fca0007ffe0ff */
[----:B0-----:R-:W-:-:S05]  /*0df0*/  IMAD.WIDE R2, R11, 0x4, R2 ;  /* 0x000000040b027825 */ /* 0x001fca00078e0202 */
[----:B------:R-:W5:Y:S01]  /*0e00*/  LDG.E R8, desc[UR8][R2.64] ;  /* 0x0000000802087981 */ /* 0x000f62000c1e1900 */
[----:B-1-3--:R-:W-:Y:S02]  /*0e10*/  I2FP.F32.S32 R9, R9 ;  /* 0x0000000900097245 */ /* 0x00afe40000201400 */
[----:B------:R-:W-:-:S03]  /*0e20*/  ISETP.NE.AND P2, PT, R6, 0x1, PT ;  /* 0x000000010600780c */ /* 0x000fc60003f45270 */
[----:B-----5:R-:W-:-:S04]  /*0e30*/  FADD R8, R9, R8 ;  /* 0x0000000809087221 */ /* 0x020fc80000000000 */
[----:B------:R0:W1:Y:S06]  /*0e40*/  F2I.TRUNC.NTZ R9, R8 ;  /* 0x0000000800097305 */ /* 0x00006c000020f100 */
[----:B------:R-:W-:Y:S05]  /*0e50*/  @!P2 BRA `(.L_x_3) ;  /* 0x000000000024a947 */ /* 0x000fea0003800000 */
[----:B0-----:R-:W3:Y:S01]  /*0e60*/  LDG.E R8, desc[UR8][R2.64+0x4] ;  /* 0x0000040802087981 */ /* 0x001ee2000c1e1900 */
[----:B------:R-:W-:-:S13]  /*0e70*/  ISETP.NE.AND P2, PT, R6, 0x2, PT ;  /* 0x000000020600780c */ /* 0x000fda0003f45270 */
[----:B------:R-:W5:Y:S01]  /*0e80*/  @P2 LDG.E R10, desc[UR8][R2.64+0x8] ;  /* 0x00000808020a2981 */ /* 0x000f62000c1e1900 */
[----:B-1----:R-:W-:-:S05]  /*0e90*/  I2FP.F32.S32 R9, R9 ;  /* 0x0000000900097245 */ /* 0x002fca0000201400 */
[----:B---3--:R-:W-:-:S04]  /*0ea0*/  FADD R8, R9, R8 ;  /* 0x0000000809087221 */ /* 0x008fc80000000000 */
[----:B------:R-:W0:Y:S02]  /*0eb0*/  F2I.TRUNC.NTZ R9, R8 ;  /* 0x0000000800097305 */ /* 0x000e24000020f100 */
[----:B0-----:R-:W-:-:S05]  /*0ec0*/  @P2 I2FP.F32.S32 R11, R9 ;  /* 0x00000009000b2245 */ /* 0x001fca0000201400 */
[----:B-----5:R-:W-:-:S04]  /*0ed0*/  @P2 FADD R10, R11, R10 ;  /* 0x0000000a0b0a2221 */ /* 0x020fc80000000000 */
[----:B------:R0:W1:Y:S03]  /*0ee0*/  @P2 F2I.TRUNC.NTZ R9, R10 ;  /* 0x0000000a00092305 */ /* 0x000066000020f100 */
.L_x_3:
[----:B------:R-:W-:Y:S05]  /*0ef0*/  BRA.U UP1, `(.L_x_6) ;  /* 0xfffffff501707547 */ /* 0x000fea000b83ffff */
[----:B01-3--:R-:W-:-:S07]  /*0f00*/  I2FP.F32.S32 R9, R9 ;  /* 0x0000000900097245 */ /* 0x00bfce0000201400 */
.L_x_0:
[----:B------:R-:W0:Y:S02]  /*0f10*/  LDC.64 R2, c[0x0][0x390] ;  /* 0x0000e400ff027b82 */ /* 0x000e240000000a00 */
[----:B0-----:R-:W-:-:S05]  /*0f20*/  IMAD.WIDE R2, R0, 0x4, R2 ;  /* 0x0000000400027825 */ /* 0x001fca00078e0202 */
[----:B------:R-:W-:Y:S01]  /*0f30*/  STG.E desc[UR8][R2.64], R9 ;  /* 0x0000000902007986 */ /* 0x000fe2000c101908 */
[----:B------:R-:W-:Y:S05]  /*0f40*/  EXIT ;  /* 0x000000000000794d */ /* 0x000fea0003800000 */
.L_x_7:
[----:B------:R-:W-:-:S00]  /*0f50*/  BRA `(.L_x_7) ;  /* 0xfffffffc00fc7947 */ /* 0x000fc0000383ffff */
[----:B------:R-:W-:-:S00]  /*0f60*/  NOP ;  /* 0x0000000000007918 */ /* 0x000fc00000000000 */
        /* <DEDUP_REMOVED lines=9> */
.L_x_8:


//--------------------- .nv.shared.reserved.0     --------------------------
	.section	.nv.shared.reserved.0,"aw",@nobits
	.weak		__nv_reservedSMEM_offset_0_alias
	.size		__nv_reservedSMEM_offset_0_alias, 0, 64
	.other		__nv_reservedSMEM_offset_0_alias,@"STO_CUDA_RESERVED_SHARED STV_DEFAULT"
__nv_reservedSMEM_offset_0_alias:
	.zero		0
	.zero		64


//--------------------- .nv.constant0._Z8compressPfiS_i --------------------------
	.section	.nv.constant0._Z8compressPfiS_i,"a",@progbits
	.sectionflags	@""
	.align	4
.nv.constant0._Z8compressPfiS_i:
	.zero		924


//--------------------- SYMBOLS --------------------------

	.type		.nv.reservedSmem.offset0,@object
	.size		.nv.reservedSmem.offset0,0x4
